	.headerflags	@"EF_CUDA_TEXMODE_UNIFIED EF_CUDA_64BIT_ADDRESS EF_CUDA_ACCELERATORS EF_CUDA_SM90 EF_CUDA_VIRTUAL_SM(EF_CUDA_SM90)"
	.elftype	@"ET_EXEC"


//--------------------- .nv.info                  --------------------------
	.section	.nv.info,"",@"SHT_CUDA_INFO"
	.align	4


	//----- nvinfo : EIATTR_REGCOUNT
	.align		4
        /*0000*/ 	.byte	0x04, 0x2f
        /*0002*/ 	.short	(.L_3 - .L_2)
	.align		4
.L_2:
        /*0004*/ 	.word	index@(triton_poi_fused__native_batch_norm_legit_no_training_add_constant_pad_nd_relu_2)
        /*0008*/ 	.word	0x0000001a


	//----- nvinfo : EIATTR_MIN_STACK_SIZE
	.align		4
.L_3:
        /*000c*/ 	.byte	0x04, 0x12
        /*000e*/ 	.short	(.L_5 - .L_4)
	.align		4
.L_4:
        /*0010*/ 	.word	index@(triton_poi_fused__native_batch_norm_legit_no_training_add_constant_pad_nd_relu_2)
        /*0014*/ 	.word	0x00000000


	//----- nvinfo : EIATTR_FRAME_SIZE
	.align		4
.L_5:
        /*0018*/ 	.byte	0x04, 0x11
        /*001a*/ 	.short	(.L_7 - .L_6)
	.align		4
.L_6:
        /*001c*/ 	.word	index@(triton_poi_fused__native_batch_norm_legit_no_training_add_constant_pad_nd_relu_2)
        /*0020*/ 	.word	0x00000000


	//----- nvinfo : EIATTR_MIN_STACK_SIZE
	.align		4
.L_7:
        /*0024*/ 	.byte	0x04, 0x12
        /*0026*/ 	.short	(.L_9 - .L_8)
	.align		4
.L_8:
        /*0028*/ 	.word	index@(triton_poi_fused__native_batch_norm_legit_no_training_add_constant_pad_nd_relu_2)
        /*002c*/ 	.word	0x00000000
.L_9:


//--------------------- .nv.info.triton_poi_fused__native_batch_norm_legit_no_training_add_constant_pad_nd_relu_2 --------------------------
	.section	.nv.info.triton_poi_fused__native_batch_norm_legit_no_training_add_constant_pad_nd_relu_2,"",@"SHT_CUDA_INFO"
	.sectionflags	@""
	.align	4


	//----- nvinfo : EIATTR_CUDA_API_VERSION
	.align		4
        /*0000*/ 	.byte	0x04, 0x37
        /*0002*/ 	.short	(.L_11 - .L_10)
.L_10:
        /*0004*/ 	.word	0x0000007c


	//----- nvinfo : EIATTR_KPARAM_INFO
	.align		4
.L_11:
        /*0008*/ 	.byte	0x04, 0x17
        /*000a*/ 	.short	(.L_13 - .L_12)
.L_12:
        /*000c*/ 	.word	0x00000000
        /*0010*/ 	.short	0x0007
        /*0012*/ 	.short	0x0038
        /*0014*/ 	.byte	0x00, 0xf0, 0x11, 0x00


	//----- nvinfo : EIATTR_KPARAM_INFO
	.align		4
.L_13:
        /*0018*/ 	.byte	0x04, 0x17
        /*001a*/ 	.short	(.L_15 - .L_14)
.L_14:
        /*001c*/ 	.word	0x00000000
        /*0020*/ 	.short	0x0006
        /*0022*/ 	.short	0x0030
        /*0024*/ 	.byte	0x00, 0xf4, 0x21, 0x00


	//----- nvinfo : EIATTR_KPARAM_INFO
	.align		4
.L_15:
        /*0028*/ 	.byte	0x04, 0x17
        /*002a*/ 	.short	(.L_17 - .L_16)
.L_16:
        /*002c*/ 	.word	0x00000000
        /*0030*/ 	.short	0x0005
        /*0032*/ 	.short	0x0028
        /*0034*/ 	.byte	0x00, 0xf4, 0x21, 0x00


	//----- nvinfo : EIATTR_KPARAM_INFO
	.align		4
.L_17:
        /*0038*/ 	.byte	0x04, 0x17
        /*003a*/ 	.short	(.L_19 - .L_18)
.L_18:
        /*003c*/ 	.word	0x00000000
        /*0040*/ 	.short	0x0004
        /*0042*/ 	.short	0x0020
        /*0044*/ 	.byte	0x00, 0xf4, 0x21, 0x00


	//----- nvinfo : EIATTR_KPARAM_INFO
	.align		4
.L_19:
        /*0048*/ 	.byte	0x04, 0x17
        /*004a*/ 	.short	(.L_21 - .L_20)
.L_20:
        /*004c*/ 	.word	0x00000000
        /*0050*/ 	.short	0x0003
        /*0052*/ 	.short	0x0018
        /*0054*/ 	.byte	0x00, 0xf4, 0x21, 0x00


	//----- nvinfo : EIATTR_KPARAM_INFO
	.align		4
.L_21:
        /*0058*/ 	.byte	0x04, 0x17
        /*005a*/ 	.short	(.L_23 - .L_22)
.L_22:
        /*005c*/ 	.word	0x00000000
        /*0060*/ 	.short	0x0002
        /*0062*/ 	.short	0x0010
        /*0064*/ 	.byte	0x00, 0xf4, 0x21, 0x00


	//----- nvinfo : EIATTR_KPARAM_INFO
	.align		4
.L_23:
        /*0068*/ 	.byte	0x04, 0x17
        /*006a*/ 	.short	(.L_25 - .L_24)
.L_24:
        /*006c*/ 	.word	0x00000000
        /*0070*/ 	.short	0x0001
        /*0072*/ 	.short	0x0008
        /*0074*/ 	.byte	0x00, 0xf4, 0x21, 0x00


	//----- nvinfo : EIATTR_KPARAM_INFO
	.align		4
.L_25:
        /*0078*/ 	.byte	0x04, 0x17
        /*007a*/ 	.short	(.L_27 - .L_26)
.L_26:
        /*007c*/ 	.word	0x00000000
        /*0080*/ 	.short	0x0000
        /*0082*/ 	.short	0x0000
        /*0084*/ 	.byte	0x00, 0xf4, 0x21, 0x00


	//----- nvinfo : EIATTR_SPARSE_MMA_MASK
	.align		4
.L_27:
        /*0088*/ 	.byte	0x03, 0x50
        /*008a*/ 	.short	0x0000


	//----- nvinfo : EIATTR_MAXREG_COUNT
	.align		4
        /*008c*/ 	.byte	0x03, 0x1b
        /*008e*/ 	.short	0x00ff


	//----- nvinfo : EIATTR_EXIT_INSTR_OFFSETS
	.align		4
        /*0090*/ 	.byte	0x04, 0x1c
        /*0092*/ 	.short	(.L_29 - .L_28)


	//   ....[0]....
.L_28:
        /*0094*/ 	.word	0x00000870


	//   ....[1]....
        /*0098*/ 	.word	0x00000890


	//----- nvinfo : EIATTR_REQNTID
	.align		4
.L_29:
        /*009c*/ 	.byte	0x04, 0x10
        /*009e*/ 	.short	(.L_31 - .L_30)
.L_30:
        /*00a0*/ 	.word	0x00000080
        /*00a4*/ 	.word	0x00000001
        /*00a8*/ 	.word	0x00000001


	//----- nvinfo : EIATTR_CBANK_PARAM_SIZE
	.align		4
.L_31:
        /*00ac*/ 	.byte	0x03, 0x19
        /*00ae*/ 	.short	0x003c


	//----- nvinfo : EIATTR_PARAM_CBANK
	.align		4
        /*00b0*/ 	.byte	0x04, 0x0a
        /*00b2*/ 	.short	(.L_33 - .L_32)
	.align		4
.L_32:
        /*00b4*/ 	.word	index@(.nv.constant0.triton_poi_fused__native_batch_norm_legit_no_training_add_constant_pad_nd_relu_2)
        /*00b8*/ 	.short	0x0210
        /*00ba*/ 	.short	0x003c


	//----- nvinfo : EIATTR_SW_WAR
	.align		4
.L_33:
        /*00bc*/ 	.byte	0x04, 0x36
        /*00be*/ 	.short	(.L_35 - .L_34)
.L_34:
        /*00c0*/ 	.word	0x00000008
.L_35:


//--------------------- .nv.callgraph             --------------------------
	.section	.nv.callgraph,"",@"SHT_CUDA_CALLGRAPH"
	.align	4
	.sectionentsize	8
	.align		4
        /*0000*/ 	.word	0x00000000
	.align		4
        /*0004*/ 	.word	0xffffffff
	.align		4
        /*0008*/ 	.word	0x00000000
	.align		4
        /*000c*/ 	.word	0xfffffffe
	.align		4
        /*0010*/ 	.word	0x00000000
	.align		4
        /*0014*/ 	.word	0xfffffffd
	.align		4
        /*0018*/ 	.word	0x00000000
	.align		4
        /*001c*/ 	.word	0xfffffffc


//--------------------- .nv.constant4             --------------------------
	.section	.nv.constant4,"a",@progbits
	.align	8
	.align		8
.nv.constant4:
        /*0000*/ 	.dword	_$_str
	.align		8
        /*0008*/ 	.dword	_$_str_$_2


//--------------------- .text.triton_poi_fused__native_batch_norm_legit_no_training_add_constant_pad_nd_relu_2 --------------------------
	.section	.text.triton_poi_fused__native_batch_norm_legit_no_training_add_constant_pad_nd_relu_2,"ax",@progbits
	.align	128
        .global         triton_poi_fused__native_batch_norm_legit_no_training_add_constant_pad_nd_relu_2
        .type           triton_poi_fused__native_batch_norm_legit_no_training_add_constant_pad_nd_relu_2,@function
        .size           triton_poi_fused__native_batch_norm_legit_no_training_add_constant_pad_nd_relu_2,(.L_x_1 - triton_poi_fused__native_batch_norm_legit_no_training_add_constant_pad_nd_relu_2)
        .other          triton_poi_fused__native_batch_norm_legit_no_training_add_constant_pad_nd_relu_2,@"STO_CUDA_ENTRY STV_DEFAULT"
triton_poi_fused__native_batch_norm_legit_no_training_add_constant_pad_nd_relu_2:
.text.triton_poi_fused__native_batch_norm_legit_no_training_add_constant_pad_nd_relu_2:
[----:B------:R-:W0:Y:S01]  /*0000*/  LDC R1, c[0x0][0x28] ;  /* 0x00000a00ff017b82 */ /* 0x000e220000000800 */
[----:B------:R-:W1:Y:S01]  /*0010*/  S2R R0, SR_TID.X ;  /* 0x0000000000007919 */ /* 0x000e620000002100 */
[----:B------:R-:W-:Y:S01]  /*0020*/  ULDC.64 UR4, c[0x0][0x208] ;  /* 0x0000820000047ab9 */ /* 0x000fe20000000a00 */
[----:B------:R-:W-:Y:S01]  /*0030*/  ULDC.64 UR6, c[0x0][0x210] ;  /* 0x0000840000067ab9 */ /* 0x000fe20000000a00 */
[----:B------:R-:W-:Y:S01]  /*0040*/  ULDC.64 UR8, c[0x0][0x218] ;  /* 0x0000860000087ab9 */ /* 0x000fe20000000a00 */
[----:B------:R-:W2:Y:S01]  /*0050*/  S2R R3, SR_CTAID.X ;  /* 0x0000000000037919 */ /* 0x000ea20000002500 */
[----:B-1----:R-:W-:-:S05]  /*0060*/  IMAD.SHL.U32 R0, R0, 0x2, RZ ;  /* 0x0000000200007824 */ /* 0x002fca00078e00ff */
[----:B------:R-:W-:-:S05]  /*0070*/  LOP3.LUT R0, R0, 0xfe, RZ, 0xc0, !PT ;  /* 0x000000fe00007812 */ /* 0x000fca00078ec0ff */
[----:B--2---:R-:W-:-:S04]  /*0080*/  IMAD R0, R3, 0x100, R0 ;  /* 0x0000010003007824 */ /* 0x004fc800078e0200 */
[----:B------:R-:W-:-:S04]  /*0090*/  IMAD.HI R2, R0, 0x2aaaaaab, RZ ;  /* 0x2aaaaaab00027827 */ /* 0x000fc800078e02ff */
[----:B------:R-:W-:Y:S01]  /*00a0*/  VIADD R5, R0, 0x1 ;  /* 0x0000000100057836 */ /* 0x000fe20000000000 */
[----:B------:R-:W-:Y:S01]  /*00b0*/  LEA.HI R3, R2, R2, RZ, 0x1 ;  /* 0x0000000202037211 */ /* 0x000fe200078f08ff */
[----:B------:R-:W-:-:S04]  /*00c0*/  IMAD.HI R6, R0, 0x38e38e39, RZ ;  /* 0x38e38e3900067827 */ /* 0x000fc800078e02ff */
[----:B------:R-:W-:Y:S01]  /*00d0*/  IMAD.HI R2, R3, 0x2aaaaaab, RZ ;  /* 0x2aaaaaab03027827 */ /* 0x000fe200078e02ff */
[----:B------:R-:W-:-:S03]  /*00e0*/  SHF.R.U32.HI R7, RZ, 0x1f, R6 ;  /* 0x0000001fff077819 */ /* 0x000fc60000011606 */
[----:B------:R-:W-:Y:S01]  /*00f0*/  IMAD.HI R8, R5, 0x2aaaaaab, RZ ;  /* 0x2aaaaaab05087827 */ /* 0x000fe200078e02ff */
[----:B------:R-:W-:Y:S02]  /*0100*/  LEA.HI R2, R2, R2, RZ, 0x1 ;  /* 0x0000000202027211 */ /* 0x000fe400078f08ff */
[----:B------:R-:W-:Y:S01]  /*0110*/  LEA.HI.SX32 R7, R6, R7, 0x1d ;  /* 0x0000000706077211 */ /* 0x000fe200078feaff */
[----:B------:R-:W-:Y:S01]  /*0120*/  IMAD R4, R3, -0x6, R0 ;  /* 0xfffffffa03047824 */ /* 0x000fe200078e0200 */
[----:B------:R-:W-:Y:S01]  /*0130*/  LEA.HI R10, R8, R8, RZ, 0x1 ;  /* 0x00000008080a7211 */ /* 0x000fe200078f08ff */
[----:B------:R-:W-:Y:S02]  /*0140*/  IMAD R9, R2, -0x6, R3 ;  /* 0xfffffffa02097824 */ /* 0x000fe400078e0203 */
[----:B------:R-:W1:Y:S01]  /*0150*/  LDC.64 R2, c[0x0][0x228] ;  /* 0x00008a00ff027b82 */ /* 0x000e620000000a00 */
[----:B------:R-:W-:Y:S02]  /*0160*/  VIADD R8, R4, 0xffffffff ;  /* 0xffffffff04087836 */ /* 0x000fe40000000000 */
[----:B------:R-:W-:-:S02]  /*0170*/  VIADD R11, R9, 0xffffffff ;  /* 0xffffffff090b7836 */ /* 0x000fc40000000000 */
[----:B------:R-:W-:Y:S01]  /*0180*/  IMAD R10, R10, -0x6, R5 ;  /* 0xfffffffa0a0a7824 */ /* 0x000fe200078e0205 */
[----:B------:R-:W-:Y:S02]  /*0190*/  LEA.HI R5, R7, R7, RZ, 0x2 ;  /* 0x0000000707057211 */ /* 0x000fe400078f10ff */
[----:B------:R-:W-:Y:S02]  /*01a0*/  LOP3.LUT R8, R11, R8, RZ, 0xfc, !PT ;  /* 0x000000080b087212 */ /* 0x000fe400078efcff */
[----:B------:R-:W-:Y:S02]  /*01b0*/  LOP3.LUT R6, R5, 0xfffffffc, RZ, 0xc0, !PT ;  /* 0xfffffffc05067812 */ /* 0x000fe400078ec0ff */
[----:B------:R-:W-:Y:S01]  /*01c0*/  ISETP.GE.U32.AND P0, PT, R8, 0x4, PT ;  /* 0x000000040800780c */ /* 0x000fe20003f06070 */
[----:B------:R-:W-:Y:S02]  /*01d0*/  VIADD R8, R10, 0xffffffff ;  /* 0xffffffff0a087836 */ /* 0x000fe40000000000 */
[----:B------:R-:W-:Y:S01]  /*01e0*/  IMAD.IADD R17, R7, 0x1, -R6 ;  /* 0x0000000107117824 */ /* 0x000fe200078e0a06 */
[----:B------:R-:W-:Y:S01]  /*01f0*/  ISETP.LT.AND P3, PT, R0, 0x240, !P0 ;  /* 0x000002400000780c */ /* 0x000fe20004761270 */
[----:B------:R-:W-:Y:S01]  /*0200*/  IMAD.MOV.U32 R6, RZ, RZ, RZ ;  /* 0x000000ffff067224 */ /* 0x000fe200078e00ff */
[----:B------:R-:W-:-:S04]  /*0210*/  LOP3.LUT R8, R11, R8, RZ, 0xfc, !PT ;  /* 0x000000080b087212 */ /* 0x000fc800078efcff */
[----:B------:R-:W-:Y:S01]  /*0220*/  ISETP.GE.U32.AND P1, PT, R8, 0x4, PT ;  /* 0x000000040800780c */ /* 0x000fe20003f26070 */
[----:B-1----:R-:W-:-:S03]  /*0230*/  IMAD.WIDE R2, R17, 0x4, R2 ;  /* 0x0000000411027825 */ /* 0x002fc600078e0202 */
[----:B------:R-:W-:-:S03]  /*0240*/  ISETP.LT.AND P2, PT, R0, 0x240, !P1 ;  /* 0x000002400000780c */ /* 0x000fc60004f41270 */
[----:B------:R-:W2:Y:S01]  /*0250*/  @P3 LDG.E.EL R6, desc[UR4][R2.64] ;  /* 0x0000000402063981 */ /* 0x000ea2000c2e1900 */
[----:B------:R-:W-:Y:S02]  /*0260*/  IMAD.MOV.U32 R8, RZ, RZ, RZ ;  /* 0x000000ffff087224 */ /* 0x000fe400078e00ff */
[----:B------:R-:W-:Y:S02]  /*0270*/  IMAD.SHL.U32 R7, R7, 0x10, RZ ;  /* 0x0000001007077824 */ /* 0x000fe400078e00ff */
[----:B------:R-:W-:-:S05]  /*0280*/  IMAD.SHL.U32 R9, R9, 0x4, RZ ;  /* 0x0000000409097824 */ /* 0x000fca00078e00ff */
[----:B------:R1:W3:Y:S01]  /*0290*/  @P2 LDG.E.EL R8, desc[UR4][R2.64] ;  /* 0x0000000402082981 */ /* 0x0002e2000c2e1900 */
[--C-:B------:R-:W-:Y:S02]  /*02a0*/  SHF.R.S32.HI R5, RZ, 0x1f, R4.reuse ;  /* 0x0000001fff057819 */ /* 0x100fe40000011404 */
[----:B------:R-:W-:Y:S02]  /*02b0*/  IADD3 R12, P4, P5, R9, R7, R4 ;  /* 0x00000007090c7210 */ /* 0x000fe40007d9e004 */
[----:B------:R-:W-:Y:S02]  /*02c0*/  SHF.R.S32.HI R11, RZ, 0x1f, R7 ;  /* 0x0000001fff0b7819 */ /* 0x000fe40000011407 */
[----:B------:R-:W-:Y:S01]  /*02d0*/  SHF.R.S32.HI R4, RZ, 0x1f, R9 ;  /* 0x0000001fff047819 */ /* 0x000fe20000011409 */
[----:B------:R-:W-:-:S03]  /*02e0*/  IMAD.SHL.U32 R18, R12, 0x4, RZ ;  /* 0x000000040c127824 */ /* 0x000fc600078e00ff */
[----:B------:R-:W-:Y:S02]  /*02f0*/  IADD3.X R5, R4, R11, R5, P4, P5 ;  /* 0x0000000b04057210 */ /* 0x000fe400027ea405 */
[--C-:B------:R-:W-:Y:S01]  /*0300*/  IADD3 R9, P5, P6, R9, R7, R10.reuse ;  /* 0x0000000709097210 */ /* 0x100fe20007ebe00a */
[----:B------:R-:W-:Y:S01]  /*0310*/  IMAD.MOV.U32 R7, RZ, RZ, RZ ;  /* 0x000000ffff077224 */ /* 0x000fe200078e00ff */
[----:B------:R-:W-:Y:S02]  /*0320*/  SHF.R.S32.HI R10, RZ, 0x1f, R10 ;  /* 0x0000001fff0a7819 */ /* 0x000fe4000001140a */
[----:B-1----:R-:W-:Y:S01]  /*0330*/  SHF.L.U64.HI R2, R12, 0x2, R5 ;  /* 0x000000020c027819 */ /* 0x002fe20000010205 */
[----:B------:R-:W-:Y:S01]  /*0340*/  IMAD.SHL.U32 R12, R9, 0x4, RZ ;  /* 0x00000004090c7824 */ /* 0x000fe200078e00ff */
[----:B------:R-:W-:Y:S02]  /*0350*/  IADD3.X R4, R4, R11, R10, P5, P6 ;  /* 0x0000000b04047210 */ /* 0x000fe40002fec40a */
[----:B------:R-:W1:Y:S01]  /*0360*/  LDC.64 R10, c[0x0][0x220] ;  /* 0x00008800ff0a7b82 */ /* 0x000e620000000a00 */
[----:B------:R-:W-:-:S02]  /*0370*/  IADD3 R22, P4, R18, UR6, RZ ;  /* 0x0000000612167c10 */ /* 0x000fc4000ff9e0ff */
[----:B------:R-:W-:Y:S02]  /*0380*/  IADD3 R18, P5, R18, UR8, RZ ;  /* 0x0000000812127c10 */ /* 0x000fe4000ffbe0ff */
[----:B------:R-:W-:Y:S02]  /*0390*/  IADD3.X R23, R2, UR7, RZ, P4, !PT ;  /* 0x0000000702177c10 */ /* 0x000fe4000a7fe4ff */
[----:B------:R-:W-:Y:S02]  /*03a0*/  SHF.L.U64.HI R13, R9, 0x2, R4 ;  /* 0x00000002090d7819 */ /* 0x000fe40000010204 */
[----:B------:R-:W-:Y:S01]  /*03b0*/  IADD3.X R19, R2, UR9, RZ, P5, !PT ;  /* 0x0000000902137c10 */ /* 0x000fe2000affe4ff */
[----:B------:R-:W4:Y:S01]  /*03c0*/  LDC.64 R4, c[0x0][0x230] ;  /* 0x00008c00ff047b82 */ /* 0x000f220000000a00 */
[----:B------:R-:W-:Y:S01]  /*03d0*/  IADD3 R20, P4, R12, UR6, RZ ;  /* 0x000000060c147c10 */ /* 0x000fe2000ff9e0ff */
[----:B------:R1:W5:Y:S01]  /*03e0*/  @P3 LDG.E R7, desc[UR4][R22.64+-0x14] ;  /* 0xffffec0416073981 */ /* 0x000362000c1e1900 */
[----:B------:R-:W-:Y:S01]  /*03f0*/  IMAD.MOV.U32 R9, RZ, RZ, RZ ;  /* 0x000000ffff097224 */ /* 0x000fe200078e00ff */
[----:B------:R-:W-:-:S02]  /*0400*/  CS2R R14, SRZ ;  /* 0x00000000000e7805 */ /* 0x000fc4000001ff00 */
[----:B------:R-:W-:Y:S01]  /*0410*/  IADD3.X R21, R13, UR7, RZ, P4, !PT ;  /* 0x000000070d157c10 */ /* 0x000fe2000a7fe4ff */
[----:B------:R-:W-:Y:S01]  /*0420*/  IMAD.MOV.U32 R16, RZ, RZ, RZ ;  /* 0x000000ffff107224 */ /* 0x000fe200078e00ff */
[----:B------:R-:W-:Y:S01]  /*0430*/  IADD3 R12, P4, R12, UR8, RZ ;  /* 0x000000080c0c7c10 */ /* 0x000fe2000ff9e0ff */
[----:B------:R-:W4:Y:S01]  /*0440*/  LDC.64 R2, c[0x0][0x238] ;  /* 0x00008e00ff027b82 */ /* 0x000f220000000a00 */
[----:B------:R1:W5:Y:S02]  /*0450*/  @P3 LDG.E R9, desc[UR4][R18.64+-0x14] ;  /* 0xffffec0412093981 */ /* 0x000364000c1e1900 */
[----:B------:R-:W-:Y:S02]  /*0460*/  IADD3.X R13, R13, UR9, RZ, P4, !PT ;  /* 0x000000090d0d7c10 */ /* 0x000fe4000a7fe4ff */
[----:B------:R-:W5:Y:S01]  /*0470*/  @P2 LDG.E R14, desc[UR4][R20.64+-0x14] ;  /* 0xffffec04140e2981 */ /* 0x000f62000c1e1900 */
[----:B-1----:R-:W-:Y:S01]  /*0480*/  IMAD.WIDE R22, R17, 0x4, R10 ;  /* 0x0000000411167825 */ /* 0x002fe200078e020a */
[----:B------:R-:W-:-:S02]  /*0490*/  CS2R R10, SRZ ;  /* 0x00000000000a7805 */ /* 0x000fc4000001ff00 */
[----:B------:R-:W5:Y:S04]  /*04a0*/  @P2 LDG.E R15, desc[UR4][R12.64+-0x14] ;  /* 0xffffec040c0f2981 */ /* 0x000f68000c1e1900 */
[----:B------:R-:W5:Y:S01]  /*04b0*/  @P3 LDG.E.EL R16, desc[UR4][R22.64] ;  /* 0x0000000416103981 */ /* 0x000f62000c2e1900 */
[----:B------:R-:W-:Y:S01]  /*04c0*/  CS2R R18, SRZ ;  /* 0x0000000000127805 */ /* 0x000fe2000001ff00 */
[C---:B----4-:R-:W-:Y:S02]  /*04d0*/  IMAD.WIDE R4, R17.reuse, 0x4, R4 ;  /* 0x0000000411047825 */ /* 0x050fe400078e0204 */
[----:B------:R-:W4:Y:S04]  /*04e0*/  @P2 LDG.E.EL R10, desc[UR4][R22.64] ;  /* 0x00000004160a2981 */ /* 0x000f28000c2e1900 */
[----:B------:R-:W4:Y:S01]  /*04f0*/  @P3 LDG.E.EL R11, desc[UR4][R4.64] ;  /* 0x00000004040b3981 */ /* 0x000f22000c2e1900 */
[----:B0-----:R-:W-:-:S03]  /*0500*/  IMAD.WIDE R2, R17, 0x4, R2 ;  /* 0x0000000411027825 */ /* 0x001fc600078e0202 */
[----:B------:R0:W4:Y:S01]  /*0510*/  @P2 LDG.E.EL R19, desc[UR4][R4.64] ;  /* 0x0000000404132981 */ /* 0x000122000c2e1900 */
[----:B------:R-:W-:-:S03]  /*0520*/  IMAD.MOV.U32 R17, RZ, RZ, RZ ;  /* 0x000000ffff117224 */ /* 0x000fc600078e00ff */
[----:B------:R-:W4:Y:S04]  /*0530*/  @P3 LDG.E.EL R18, desc[UR4][R2.64] ;  /* 0x0000000402123981 */ /* 0x000f28000c2e1900 */
[----:B------:R1:W4:Y:S01]  /*0540*/  @P2 LDG.E.EL R17, desc[UR4][R2.64] ;  /* 0x0000000402112981 */ /* 0x000322000c2e1900 */
[----:B0-----:R-:W-:Y:S01]  /*0550*/  IMAD.MOV.U32 R5, RZ, RZ, 0x3e800000 ;  /* 0x3e800000ff057424 */ /* 0x001fe200078e00ff */
[----:B--2---:R-:W-:-:S05]  /*0560*/  SEL R6, R6, RZ, P3 ;  /* 0x000000ff06067207 */ /* 0x004fca0001800000 */
[----:B------:R-:W-:-:S04]  /*0570*/  FADD R6, R6, 9.9999997473787516356e-06 ;  /* 0x3727c5ac06067421 */ /* 0x000fc80000000000 */
[----:B------:R-:W0:Y:S01]  /*0580*/  MUFU.SQRT R12, R6 ;  /* 0x00000006000c7308 */ /* 0x000e220000002000 */
[----:B---3--:R-:W-:-:S05]  /*0590*/  SEL R8, R8, RZ, P2 ;  /* 0x000000ff08087207 */ /* 0x008fca0001000000 */
[----:B------:R-:W-:-:S04]  /*05a0*/  FADD R8, R8, 9.9999997473787516356e-06 ;  /* 0x3727c5ac08087421 */ /* 0x000fc80000000000 */
[----:B------:R-:W2:Y:S01]  /*05b0*/  MUFU.SQRT R13, R8 ;  /* 0x00000008000d7308 */ /* 0x000ea20000002000 */
[C---:B0-----:R-:W-:Y:S02]  /*05c0*/  FSETP.GT.AND P6, PT, R12.reuse, 8.50705917302346158658e+37, PT ;  /* 0x7e8000000c00780b */ /* 0x041fe40003fc4000 */
[----:B------:R-:W-:Y:S02]  /*05d0*/  FSETP.GEU.AND P5, PT, R12, 1.175494350822287508e-38, PT ;  /* 0x008000000c00780b */ /* 0x000fe40003fae000 */
[----:B-1----:R-:W-:Y:S02]  /*05e0*/  FSEL R3, R5, 1, P6 ;  /* 0x3f80000005037808 */ /* 0x002fe40003000000 */
[----:B--2---:R-:W-:-:S07]  /*05f0*/  FSETP.GT.AND P4, PT, R13, 8.50705917302346158658e+37, PT ;  /* 0x7e8000000d00780b */ /* 0x004fce0003f84000 */
[----:B------:R-:W-:Y:S01]  /*0600*/  @P6 FMUL R12, R12, 0.25 ;  /* 0x3e8000000c0c6820 */ /* 0x000fe20000400000 */
[----:B------:R-:W-:-:S03]  /*0610*/  FSETP.GEU.AND P6, PT, R13, 1.175494350822287508e-38, PT ;  /* 0x008000000d00780b */ /* 0x000fc60003fce000 */
[----:B------:R-:W-:Y:S02]  /*0620*/  @!P5 FMUL R12, R12, 16777216 ;  /* 0x4b8000000c0cd820 */ /* 0x000fe40000400000 */
[----:B------:R-:W-:-:S04]  /*0630*/  @P4 FMUL R13, R13, 0.25 ;  /* 0x3e8000000d0d4820 */ /* 0x000fc80000400000 */
[----:B------:R-:W0:Y:S04]  /*0640*/  MUFU.RCP R12, R12 ;  /* 0x0000000c000c7308 */ /* 0x000e280000001000 */
[----:B------:R-:W-:Y:S01]  /*0650*/  @!P6 FMUL R13, R13, 16777216 ;  /* 0x4b8000000d0de820 */ /* 0x000fe20000400000 */
[----:B-----5:R-:W-:Y:S02]  /*0660*/  SEL R2, R7, RZ, P3 ;  /* 0x000000ff07027207 */ /* 0x020fe40001800000 */
[----:B------:R-:W-:-:S03]  /*0670*/  SEL R9, R9, RZ, P3 ;  /* 0x000000ff09097207 */ /* 0x000fc60001800000 */
[----:B------:R-:W1:Y:S01]  /*0680*/  MUFU.RCP R13, R13 ;  /* 0x0000000d000d7308 */ /* 0x000e620000001000 */
[----:B------:R-:W-:Y:S01]  /*0690*/  SEL R4, R14, RZ, P2 ;  /* 0x000000ff0e047207 */ /* 0x000fe20001000000 */
[----:B------:R-:W-:Y:S01]  /*06a0*/  FADD R2, R2, R9 ;  /* 0x0000000902027221 */ /* 0x000fe20000000000 */
[----:B------:R-:W-:Y:S02]  /*06b0*/  SEL R15, R15, RZ, P2 ;  /* 0x000000ff0f0f7207 */ /* 0x000fe40001000000 */
[----:B------:R-:W-:Y:S01]  /*06c0*/  SEL R7, R16, RZ, P3 ;  /* 0x000000ff10077207 */ /* 0x000fe20001800000 */
[----:B------:R-:W-:Y:S01]  /*06d0*/  @!P5 FMUL R3, R3, 16777216 ;  /* 0x4b8000000303d820 */ /* 0x000fe20000400000 */
[----:B------:R-:W-:Y:S01]  /*06e0*/  FSEL R6, R5, 1, P4 ;  /* 0x3f80000005067808 */ /* 0x000fe20002000000 */
[----:B------:R-:W-:Y:S02]  /*06f0*/  FADD R4, R4, R15 ;  /* 0x0000000f04047221 */ /* 0x000fe40000000000 */
[----:B------:R-:W-:Y:S01]  /*0700*/  FADD R5, -R7, R2 ;  /* 0x0000000207057221 */ /* 0x000fe20000000100 */
[----:B----4-:R-:W-:Y:S01]  /*0710*/  SEL R7, R10, RZ, P2 ;  /* 0x000000ff0a077207 */ /* 0x010fe20001000000 */
[----:B0-----:R-:W-:Y:S01]  /*0720*/  FMUL R12, R12, R3 ;  /* 0x000000030c0c7220 */ /* 0x001fe20000400000 */
[----:B------:R-:W-:Y:S01]  /*0730*/  @!P6 FMUL R6, R6, 16777216 ;  /* 0x4b8000000606e820 */ /* 0x000fe20000400000 */
[----:B------:R-:W0:Y:S02]  /*0740*/  LDC.64 R2, c[0x0][0x240] ;  /* 0x00009000ff027b82 */ /* 0x000e240000000a00 */
[----:B------:R-:W-:Y:S01]  /*0750*/  FADD R4, -R7, R4 ;  /* 0x0000000407047221 */ /* 0x000fe20000000100 */
[----:B-1----:R-:W-:Y:S01]  /*0760*/  FMUL R13, R13, R6 ;  /* 0x000000060d0d7220 */ /* 0x002fe20000400000 */
[----:B------:R-:W-:Y:S01]  /*0770*/  SEL R8, R11, RZ, P3 ;  /* 0x000000ff0b087207 */ /* 0x000fe20001800000 */
[----:B------:R-:W-:Y:S01]  /*0780*/  FMUL R5, R5, R12 ;  /* 0x0000000c05057220 */ /* 0x000fe20000400000 */
[----:B------:R-:W-:Y:S01]  /*0790*/  SEL R19, R19, RZ, P2 ;  /* 0x000000ff13137207 */ /* 0x000fe20001000000 */
[----:B------:R-:W-:Y:S01]  /*07a0*/  FMUL R6, R4, R13 ;  /* 0x0000000d04067220 */ /* 0x000fe20000400000 */
[----:B------:R-:W-:-:S02]  /*07b0*/  SEL R18, R18, RZ, P3 ;  /* 0x000000ff12127207 */ /* 0x000fc40001800000 */
[----:B------:R-:W-:Y:S02]  /*07c0*/  SEL R17, R17, RZ, P2 ;  /* 0x000000ff11117207 */ /* 0x000fe40001000000 */
[----:B------:R-:W-:Y:S01]  /*07d0*/  ISETP.GE.AND P4, PT, R0, 0x240, PT ;  /* 0x000002400000780c */ /* 0x000fe20003f86270 */
[----:B------:R-:W-:Y:S02]  /*07e0*/  FFMA R4, R5, R8, R18 ;  /* 0x0000000805047223 */ /* 0x000fe40000000012 */
[----:B------:R-:W-:-:S03]  /*07f0*/  FFMA R17, R6, R19, R17 ;  /* 0x0000001306117223 */ /* 0x000fc60000000011 */
[C---:B------:R-:W-:Y:S02]  /*0800*/  FSETP.GEU.AND P2, PT, R4.reuse, RZ, PT ;  /* 0x000000ff0400720b */ /* 0x040fe40003f4e000 */
[C---:B------:R-:W-:Y:S02]  /*0810*/  FSETP.GEU.AND P3, PT, R17.reuse, RZ, PT ;  /* 0x000000ff1100720b */ /* 0x040fe40003f6e000 */
[----:B------:R-:W-:Y:S02]  /*0820*/  FSEL R4, R4, RZ, P2 ;  /* 0x000000ff04047208 */ /* 0x000fe40001000000 */
[----:B------:R-:W-:Y:S01]  /*0830*/  FSEL R17, R17, RZ, P3 ;  /* 0x000000ff11117208 */ /* 0x000fe20001800000 */
[----:B0-----:R-:W-:Y:S01]  /*0840*/  IMAD.WIDE R2, R0, 0x4, R2 ;  /* 0x0000000400027825 */ /* 0x001fe200078e0202 */
[----:B------:R-:W-:Y:S02]  /*0850*/  SEL R4, R4, RZ, !P0 ;  /* 0x000000ff04047207 */ /* 0x000fe40004000000 */
[----:B------:R-:W-:Y:S01]  /*0860*/  SEL R5, R17, RZ, !P1 ;  /* 0x000000ff11057207 */ /* 0x000fe20004800000 */
[----:B------:R-:W-:Y:S06]  /*0870*/  @P4 EXIT ;  /* 0x000000000000494d */ /* 0x000fec0003800000 */
[----:B------:R-:W-:Y:S01]  /*0880*/  STG.E.64 desc[UR4][R2.64], R4 ;  /* 0x0000000402007986 */ /* 0x000fe2000c101b04 */
[----:B------:R-:W-:Y:S05]  /*0890*/  EXIT ;  /* 0x000000000000794d */ /* 0x000fea0003800000 */
.L_x_0:
[----:B------:R-:W-:-:S00]  /*08a0*/  BRA `(.L_x_0) ;  /* 0xfffffffc00fc7947 */ /* 0x000fc0000383ffff */
[----:B------:R-:W-:-:S00]  /*08b0*/  NOP ;  /* 0x0000000000007918 */ /* 0x000fc00000000000 */
        /* <DEDUP_REMOVED lines=12> */
.L_x_1:


//--------------------- .nv.global.init           --------------------------
	.section	.nv.global.init,"aw",@progbits
.nv.global.init:
	.type		_$_str,@object
	.size		_$_str,(_$_str_$_2 - _$_str)
_$_str:
        /*0000*/ 	.byte	0x5f, 0x5f, 0x43, 0x55, 0x44, 0x41, 0x5f, 0x46, 0x54, 0x5a, 0x00
	.type		_$_str_$_2,@object
	.size		_$_str_$_2,(.L_1 - _$_str_$_2)
_$_str_$_2:
        /*000b*/ 	.byte	0x5f, 0x5f, 0x43, 0x55, 0x44, 0x41, 0x5f, 0x50, 0x52, 0x45, 0x43, 0x5f, 0x53, 0x51, 0x52, 0x54
        /*001b*/ 	.byte	0x00
.L_1:


//--------------------- .nv.constant0.triton_poi_fused__native_batch_norm_legit_no_training_add_constant_pad_nd_relu_2 --------------------------
	.section	.nv.constant0.triton_poi_fused__native_batch_norm_legit_no_training_add_constant_pad_nd_relu_2,"a",@progbits
	.sectionflags	@""
	.align	4
.nv.constant0.triton_poi_fused__native_batch_norm_legit_no_training_add_constant_pad_nd_relu_2:
	.zero		588
